//
// Generated by NVIDIA NVVM Compiler
//
// Compiler Build ID: CL-36424714
// Cuda compilation tools, release 13.0, V13.0.88
// Based on NVVM 20.0.0
//

.version 9.0
.target sm_100
.address_size 64

	// .globl	_Z8kernel_1dPd

.visible .entry _Z8kernel_1dPd(
	.param .f64 _Z8kernel_1dPd_param_0,
	.param .u64 .ptr .align 1 _Z8kernel_1dPd_param_1
)
{
	.reg .pred 	%p<4>;
	.reg .b32 	%r<16>;
	.reg .b32 	%f<3>;
	.reg .b64 	%rd<3>;
	.reg .b64 	%fd<30>;

	ld.param.f64 	%fd5, [_Z8kernel_1dPd_param_0];
	ld.param.u64 	%rd1, [_Z8kernel_1dPd_param_1];
	neg.f64 	%fd6, %fd5;
	fma.rn.f64 	%fd7, %fd5, 0dBFF71547652B82FE, 0d4338000000000000;
	{
	.reg .b32 %temp; 
	mov.b64 	{%r1, %temp}, %fd7;
	}
	mov.f64 	%fd8, 0dC338000000000000;
	add.rn.f64 	%fd9, %fd7, %fd8;
	fma.rn.f64 	%fd10, %fd9, 0dBFE62E42FEFA39EF, %fd6;
	fma.rn.f64 	%fd11, %fd9, 0dBC7ABC9E3B39803F, %fd10;
	fma.rn.f64 	%fd12, %fd11, 0d3E5ADE1569CE2BDF, 0d3E928AF3FCA213EA;
	fma.rn.f64 	%fd13, %fd12, %fd11, 0d3EC71DEE62401315;
	fma.rn.f64 	%fd14, %fd13, %fd11, 0d3EFA01997C89EB71;
	fma.rn.f64 	%fd15, %fd14, %fd11, 0d3F2A01A014761F65;
	fma.rn.f64 	%fd16, %fd15, %fd11, 0d3F56C16C1852B7AF;
	fma.rn.f64 	%fd17, %fd16, %fd11, 0d3F81111111122322;
	fma.rn.f64 	%fd18, %fd17, %fd11, 0d3FA55555555502A1;
	fma.rn.f64 	%fd19, %fd18, %fd11, 0d3FC5555555555511;
	fma.rn.f64 	%fd20, %fd19, %fd11, 0d3FE000000000000B;
	fma.rn.f64 	%fd21, %fd20, %fd11, 0d3FF0000000000000;
	fma.rn.f64 	%fd22, %fd21, %fd11, 0d3FF0000000000000;
	{
	.reg .b32 %temp; 
	mov.b64 	{%r2, %temp}, %fd22;
	}
	{
	.reg .b32 %temp; 
	mov.b64 	{%temp, %r3}, %fd22;
	}
	shl.b32 	%r4, %r1, 20;
	add.s32 	%r5, %r4, %r3;
	mov.b64 	%fd29, {%r2, %r5};
	{
	.reg .b32 %temp; 
	mov.b64 	{%temp, %r6}, %fd6;
	}
	mov.b32 	%f2, %r6;
	abs.f32 	%f1, %f2;
	setp.lt.f32 	%p1, %f1, 0f4086232B;
	@%p1 bra 	$L__BB0_3;
	setp.gt.f64 	%p2, %fd5, 0d0000000000000000;
	mov.f64 	%fd23, 0d7FF0000000000000;
	sub.f64 	%fd24, %fd23, %fd5;
	selp.f64 	%fd29, 0d0000000000000000, %fd24, %p2;
	setp.geu.f32 	%p3, %f1, 0f40874800;
	@%p3 bra 	$L__BB0_3;
	shr.u32 	%r7, %r1, 31;
	add.s32 	%r8, %r1, %r7;
	shr.s32 	%r9, %r8, 1;
	shl.b32 	%r10, %r9, 20;
	add.s32 	%r11, %r3, %r10;
	mov.b64 	%fd25, {%r2, %r11};
	sub.s32 	%r12, %r1, %r9;
	shl.b32 	%r13, %r12, 20;
	add.s32 	%r14, %r13, 1072693248;
	mov.b32 	%r15, 0;
	mov.b64 	%fd26, {%r15, %r14};
	mul.f64 	%fd29, %fd26, %fd25;
$L__BB0_3:
	cvta.to.global.u64 	%rd2, %rd1;
	add.f64 	%fd27, %fd29, 0d3FF0000000000000;
	rcp.rn.f64 	%fd28, %fd27;
	st.global.f64 	[%rd2], %fd28;
	ret;

}


// ===== COMPILED SASS (sm_100) =====

	.target	sm_100

	.elftype	@"ET_EXEC"


//--------------------- .note.nv.tkinfo           --------------------------
	.section	.note.nv.tkinfo,"",@"SHT_NOTE"
	.sectionflags	@"SHF_NOTE_NV_TKINFO"
	.tkinfo
        /*0018*/ 	.word	0x00000002
        /*0030*/ 	.string	""
        /*0030*/ 	.string	"ptxas"
        /*0030*/ 	.string	"Cuda compilation tools, release 13.0, V13.0.88"
        /*0030*/ 	.string	"Build cuda_13.0.r13.0/compiler.36424714_0"
        /*0030*/ 	.string	"-arch sm_100 -m 64 "



//--------------------- .note.nv.cuinfo           --------------------------
	.section	.note.nv.cuinfo,"",@"SHT_NOTE"
	.sectionflags	@"SHF_NOTE_NV_CUINFO"
        /*0018*/ 	.short	0x0002
        /*001a*/ 	.short	0x0064
        /*001c*/ 	.short	0x0082
	.zero		2


//--------------------- .nv.info                  --------------------------
	.section	.nv.info,"",@"SHT_CUDA_INFO"
	.align	4


	//----- nvinfo : EIATTR_REGCOUNT
	.align		4
        /*0000*/ 	.byte	0x04, 0x2f
        /*0002*/ 	.short	(.L_1 - .L_0)
	.align		4
.L_0:
        /*0004*/ 	.word	index@(_Z8kernel_1dPd)
        /*0008*/ 	.word	0x0000000e


	//----- nvinfo : EIATTR_FRAME_SIZE
	.align		4
.L_1:
        /*000c*/ 	.byte	0x04, 0x11
        /*000e*/ 	.short	(.L_3 - .L_2)
	.align		4
.L_2:
        /*0010*/ 	.word	index@($__internal_0_$__cuda_sm20_dblrcp_rn_slowpath_v3)
        /*0014*/ 	.word	0x00000000


	//----- nvinfo : EIATTR_FRAME_SIZE
	.align		4
.L_3:
        /*0018*/ 	.byte	0x04, 0x11
        /*001a*/ 	.short	(.L_5 - .L_4)
	.align		4
.L_4:
        /*001c*/ 	.word	index@(_Z8kernel_1dPd)
        /*0020*/ 	.word	0x00000000


	//----- nvinfo : EIATTR_MIN_STACK_SIZE
	.align		4
.L_5:
        /*0024*/ 	.byte	0x04, 0x12
        /*0026*/ 	.short	(.L_7 - .L_6)
	.align		4
.L_6:
        /*0028*/ 	.word	index@(_Z8kernel_1dPd)
        /*002c*/ 	.word	0x00000000
.L_7:


//--------------------- .nv.compat                --------------------------
	.section	.nv.compat,"",@"SHT_CUDA_COMPAT_INFO"
	.align	4
        /*0000*/ 	.byte	0x02, 0x09, 0x00, 0x00, 0x02, 0x02, 0x01, 0x00, 0x02, 0x05, 0x05, 0x00, 0x03, 0x07, 0x01, 0x01
        /*0010*/ 	.byte	0x02, 0x03, 0x00, 0x00, 0x02, 0x06, 0x01, 0x00, 0x04, 0x0b, 0x08, 0x00, 0x01, 0x00, 0x00, 0x00
        /*0020*/ 	.byte	0x00, 0x00, 0x00, 0x00


//--------------------- .nv.info._Z8kernel_1dPd   --------------------------
	.section	.nv.info._Z8kernel_1dPd,"",@"SHT_CUDA_INFO"
	.sectionflags	@""
	.align	4


	//----- nvinfo : EIATTR_CUDA_API_VERSION
	.align		4
        /*0000*/ 	.byte	0x04, 0x37
        /*0002*/ 	.short	(.L_9 - .L_8)
.L_8:
        /*0004*/ 	.word	0x00000082


	//----- nvinfo : EIATTR_KPARAM_INFO
	.align		4
.L_9:
        /*0008*/ 	.byte	0x04, 0x17
        /*000a*/ 	.short	(.L_11 - .L_10)
.L_10:
        /*000c*/ 	.word	0x00000000
        /*0010*/ 	.short	0x0001
        /*0012*/ 	.short	0x0008
        /*0014*/ 	.byte	0x00, 0xf5, 0x21, 0x00


	//----- nvinfo : EIATTR_KPARAM_INFO
	.align		4
.L_11:
        /*0018*/ 	.byte	0x04, 0x17
        /*001a*/ 	.short	(.L_13 - .L_12)
.L_12:
        /*001c*/ 	.word	0x00000000
        /*0020*/ 	.short	0x0000
        /*0022*/ 	.short	0x0000
        /*0024*/ 	.byte	0x00, 0xf0, 0x21, 0x00


	//----- nvinfo : EIATTR_SPARSE_MMA_MASK
	.align		4
.L_13:
        /*0028*/ 	.byte	0x03, 0x50
        /*002a*/ 	.short	0x0000


	//----- nvinfo : EIATTR_MAXREG_COUNT
	.align		4
        /*002c*/ 	.byte	0x03, 0x1b
        /*002e*/ 	.short	0x00ff


	//----- nvinfo : EIATTR_MERCURY_ISA_VERSION
	.align		4
        /*0030*/ 	.byte	0x03, 0x5f
        /*0032*/ 	.short	0x0101


	//----- nvinfo : EIATTR_VRC_CTA_INIT_COUNT
	.align		4
        /*0034*/ 	.byte	0x02, 0x4a
	.zero		1
	.zero		1


	//----- nvinfo : EIATTR_EXIT_INSTR_OFFSETS
	.align		4
        /*0038*/ 	.byte	0x04, 0x1c
        /*003a*/ 	.short	(.L_15 - .L_14)


	//   ....[0]....
.L_14:
        /*003c*/ 	.word	0x000004e0


	//----- nvinfo : EIATTR_CRS_STACK_SIZE
	.align		4
.L_15:
        /*0040*/ 	.byte	0x04, 0x1e
        /*0042*/ 	.short	(.L_17 - .L_16)
.L_16:
        /*0044*/ 	.word	0x00000000


	//----- nvinfo : EIATTR_CBANK_PARAM_SIZE
	.align		4
.L_17:
        /*0048*/ 	.byte	0x03, 0x19
        /*004a*/ 	.short	0x0010


	//----- nvinfo : EIATTR_PARAM_CBANK
	.align		4
        /*004c*/ 	.byte	0x04, 0x0a
        /*004e*/ 	.short	(.L_19 - .L_18)
	.align		4
.L_18:
        /*0050*/ 	.word	index@(.nv.constant0._Z8kernel_1dPd)
        /*0054*/ 	.short	0x0380
        /*0056*/ 	.short	0x0010


	//----- nvinfo : EIATTR_SW_WAR
	.align		4
.L_19:
        /*0058*/ 	.byte	0x04, 0x36
        /*005a*/ 	.short	(.L_21 - .L_20)
.L_20:
        /*005c*/ 	.word	0x00000008
.L_21:


//--------------------- .nv.callgraph             --------------------------
	.section	.nv.callgraph,"",@"SHT_CUDA_CALLGRAPH"
	.align	4
	.sectionentsize	8
	.align		4
        /*0000*/ 	.word	0x00000000
	.align		4
        /*0004*/ 	.word	0xffffffff
	.align		4
        /*0008*/ 	.word	0x00000000
	.align		4
        /*000c*/ 	.word	0xfffffffe
	.align		4
        /*0010*/ 	.word	0x00000000
	.align		4
        /*0014*/ 	.word	0xfffffffd
	.align		4
        /*0018*/ 	.word	0x00000000
	.align		4
        /*001c*/ 	.word	0xfffffffc


//--------------------- .text._Z8kernel_1dPd      --------------------------
	.section	.text._Z8kernel_1dPd,"ax",@progbits
	.align	128
        .global         _Z8kernel_1dPd
        .type           _Z8kernel_1dPd,@function
        .size           _Z8kernel_1dPd,(.L_x_6 - _Z8kernel_1dPd)
        .other          _Z8kernel_1dPd,@"STO_CUDA_ENTRY STV_DEFAULT"
_Z8kernel_1dPd:
.text._Z8kernel_1dPd:
[----:B------:R-:W-:Y:S08]  /*0000*/  LDC R1, c[0x0][0x37c] ;  /* 0x0000df00ff017b82 */ /* 0x000ff00000000800 */
[----:B------:R-:W0:Y:S01]  /*0010*/  LDC.64 R2, c[0x0][0x380] ;  /* 0x0000e000ff027b82 */ /* 0x000e220000000a00 */
[----:B------:R-:W-:Y:S01]  /*0020*/  IMAD.MOV.U32 R4, RZ, RZ, 0x652b82fe ;  /* 0x652b82feff047424 */ /* 0x000fe200078e00ff */
[----:B------:R-:W-:Y:S01]  /*0030*/  UMOV UR4, 0xfefa39ef ;  /* 0xfefa39ef00047882 */ /* 0x000fe20000000000 */
[----:B------:R-:W-:Y:S01]  /*0040*/  IMAD.MOV.U32 R5, RZ, RZ, 0x3ff71547 ;  /* 0x3ff71547ff057424 */ /* 0x000fe200078e00ff */
[----:B------:R-:W-:-:S05]  /*0050*/  UMOV UR5, 0x3fe62e42 ;  /* 0x3fe62e4200057882 */ /* 0x000fca0000000000 */
[----:B0-----:R-:W-:Y:S02]  /*0060*/  DFMA R4, R2, -R4, 6.75539944105574400000e+15 ;  /* 0x433800000204742b */ /* 0x001fe40000000804 */
[----:B------:R-:W-:-:S06]  /*0070*/  DADD R10, -RZ, -R2 ;  /* 0x00000000ff0a7229 */ /* 0x000fcc0000000902 */
[----:B------:R-:W-:-:S04]  /*0080*/  DADD R6, R4, -6.75539944105574400000e+15 ;  /* 0xc338000004067429 */ /* 0x000fc80000000000 */
[----:B------:R-:W-:-:S04]  /*0090*/  FSETP.GEU.AND P0, PT, |R11|, 4.1917929649353027344, PT ;  /* 0x4086232b0b00780b */ /* 0x000fc80003f0e200 */
[----:B------:R-:W-:Y:S01]  /*00a0*/  DFMA R8, R6, -UR4, -R2 ;  /* 0x8000000406087c2b */ /* 0x000fe20008000802 */
[----:B------:R-:W-:Y:S01]  /*00b0*/  UMOV UR4, 0x3b39803f ;  /* 0x3b39803f00047882 */ /* 0x000fe20000000000 */
[----:B------:R-:W-:-:S06]  /*00c0*/  UMOV UR5, 0x3c7abc9e ;  /* 0x3c7abc9e00057882 */ /* 0x000fcc0000000000 */
[----:B------:R-:W-:Y:S01]  /*00d0*/  DFMA R6, R6, -UR4, R8 ;  /* 0x8000000406067c2b */ /* 0x000fe20008000008 */
[----:B------:R-:W-:Y:S01]  /*00e0*/  UMOV UR4, 0x69ce2bdf ;  /* 0x69ce2bdf00047882 */ /* 0x000fe20000000000 */
[----:B------:R-:W-:Y:S01]  /*00f0*/  IMAD.MOV.U32 R8, RZ, RZ, -0x35dec16 ;  /* 0xfca213eaff087424 */ /* 0x000fe200078e00ff */
[----:B------:R-:W-:Y:S01]  /*0100*/  UMOV UR5, 0x3e5ade15 ;  /* 0x3e5ade1500057882 */ /* 0x000fe20000000000 */
[----:B------:R-:W-:-:S06]  /*0110*/  IMAD.MOV.U32 R9, RZ, RZ, 0x3e928af3 ;  /* 0x3e928af3ff097424 */ /* 0x000fcc00078e00ff */
[----:B------:R-:W-:Y:S01]  /*0120*/  DFMA R8, R6, UR4, R8 ;  /* 0x0000000406087c2b */ /* 0x000fe20008000008 */
[----:B------:R-:W-:Y:S01]  /*0130*/  UMOV UR4, 0x62401315 ;  /* 0x6240131500047882 */ /* 0x000fe20000000000 */
[----:B------:R-:W-:-:S06]  /*0140*/  UMOV UR5, 0x3ec71dee ;  /* 0x3ec71dee00057882 */ /* 0x000fcc0000000000 */
[----:B------:R-:W-:Y:S01]  /*0150*/  DFMA R8, R6, R8, UR4 ;  /* 0x0000000406087e2b */ /* 0x000fe20008000008 */
        /* <DEDUP_REMOVED lines=20> */
[----:B------:R-:W-:-:S08]  /*02a0*/  DFMA R8, R6, R8, UR4 ;  /* 0x0000000406087e2b */ /* 0x000fd00008000008 */
[----:B------:R-:W-:-:S08]  /*02b0*/  DFMA R8, R6, R8, 1 ;  /* 0x3ff000000608742b */ /* 0x000fd00000000008 */
[----:B------:R-:W-:-:S10]  /*02c0*/  DFMA R8, R6, R8, 1 ;  /* 0x3ff000000608742b */ /* 0x000fd40000000008 */
[----:B------:R-:W-:Y:S01]  /*02d0*/  LEA R7, R4, R9, 0x14 ;  /* 0x0000000904077211 */ /* 0x000fe200078ea0ff */
[----:B------:R-:W-:Y:S01]  /*02e0*/  IMAD.MOV.U32 R6, RZ, RZ, R8 ;  /* 0x000000ffff067224 */ /* 0x000fe200078e0008 */
[----:B------:R-:W-:Y:S06]  /*02f0*/  @!P0 BRA `(.L_x_0) ;  /* 0x0000000000348947 */ /* 0x000fec0003800000 */
[----:B------:R-:W-:Y:S01]  /*0300*/  FSETP.GEU.AND P1, PT, |R11|, 4.2275390625, PT ;  /* 0x408748000b00780b */ /* 0x000fe20003f2e200 */
[C---:B------:R-:W-:Y:S02]  /*0310*/  DADD R6, -R2.reuse, +INF ;  /* 0x7ff0000002067429 */ /* 0x040fe40000000100 */
[----:B------:R-:W-:-:S08]  /*0320*/  DSETP.GT.AND P0, PT, R2, RZ, PT ;  /* 0x000000ff0200722a */ /* 0x000fd00003f04000 */
[----:B------:R-:W-:Y:S02]  /*0330*/  FSEL R6, R6, RZ, !P0 ;  /* 0x000000ff06067208 */ /* 0x000fe40004000000 */
[----:B------:R-:W-:Y:S01]  /*0340*/  FSEL R7, R7, RZ, !P0 ;  /* 0x000000ff07077208 */ /* 0x000fe20004000000 */
[----:B------:R-:W-:Y:S06]  /*0350*/  @P1 BRA `(.L_x_0) ;  /* 0x00000000001c1947 */ /* 0x000fec0003800000 */
[----:B------:R-:W-:Y:S02]  /*0360*/  LEA.HI R0, R4, R4, RZ, 0x1 ;  /* 0x0000000404007211 */ /* 0x000fe400078f08ff */
[----:B------:R-:W-:Y:S02]  /*0370*/  MOV R6, RZ ;  /* 0x000000ff00067202 */ /* 0x000fe40000000f00 */
[----:B------:R-:W-:-:S05]  /*0380*/  SHF.R.S32.HI R3, RZ, 0x1, R0 ;  /* 0x00000001ff037819 */ /* 0x000fca0000011400 */
[----:B------:R-:W-:Y:S02]  /*0390*/  IMAD.IADD R4, R4, 0x1, -R3 ;  /* 0x0000000104047824 */ /* 0x000fe400078e0a03 */
[----:B------:R-:W-:-:S03]  /*03a0*/  IMAD R9, R3, 0x100000, R9 ;  /* 0x0010000003097824 */ /* 0x000fc600078e0209 */
[----:B------:R-:W-:-:S06]  /*03b0*/  LEA R7, R4, 0x3ff00000, 0x14 ;  /* 0x3ff0000004077811 */ /* 0x000fcc00078ea0ff */
[----:B------:R-:W-:-:S11]  /*03c0*/  DMUL R6, R8, R6 ;  /* 0x0000000608067228 */ /* 0x000fd60000000000 */
.L_x_0:
[----:B------:R-:W-:Y:S01]  /*03d0*/  DADD R8, R6, 1 ;  /* 0x3ff0000006087429 */ /* 0x000fe20000000000 */
[----:B------:R-:W0:Y:S05]  /*03e0*/  LDCU.64 UR4, c[0x0][0x358] ;  /* 0x00006b00ff0477ac */ /* 0x000e2a0008000a00 */
[----:B------:R-:W1:Y:S04]  /*03f0*/  MUFU.RCP64H R3, R9 ;  /* 0x0000000900037308 */ /* 0x000e680000001800 */
[----:B------:R-:W-:-:S05]  /*0400*/  VIADD R2, R9, 0x300402 ;  /* 0x0030040209027836 */ /* 0x000fca0000000000 */
[----:B------:R-:W-:Y:S01]  /*0410*/  FSETP.GEU.AND P0, PT, |R2|, 5.8789094863358348022e-39, PT ;  /* 0x004004020200780b */ /* 0x000fe20003f0e200 */
[----:B-1----:R-:W-:-:S08]  /*0420*/  DFMA R4, -R8, R2, 1 ;  /* 0x3ff000000804742b */ /* 0x002fd00000000102 */
[----:B------:R-:W-:-:S08]  /*0430*/  DFMA R4, R4, R4, R4 ;  /* 0x000000040404722b */ /* 0x000fd00000000004 */
[----:B------:R-:W-:-:S08]  /*0440*/  DFMA R4, R2, R4, R2 ;  /* 0x000000040204722b */ /* 0x000fd00000000002 */
[----:B------:R-:W-:-:S08]  /*0450*/  DFMA R6, -R8, R4, 1 ;  /* 0x3ff000000806742b */ /* 0x000fd00000000104 */
[----:B------:R-:W-:Y:S01]  /*0460*/  DFMA R4, R4, R6, R4 ;  /* 0x000000060404722b */ /* 0x000fe20000000004 */
[----:B0-----:R-:W-:Y:S10]  /*0470*/  @P0 BRA `(.L_x_1) ;  /* 0x0000000000100947 */ /* 0x001ff40003800000 */
[----:B------:R-:W-:-:S05]  /*0480*/  LOP3.LUT R0, R9, 0x7fffffff, RZ, 0xc0, !PT ;  /* 0x7fffffff09007812 */ /* 0x000fca00078ec0ff */
[----:B------:R-:W-:Y:S01]  /*0490*/  VIADD R7, R0, 0xfff00000 ;  /* 0xfff0000000077836 */ /* 0x000fe20000000000 */
[----:B------:R-:W-:-:S07]  /*04a0*/  MOV R0, 0x4c0 ;  /* 0x000004c000007802 */ /* 0x000fce0000000f00 */
[----:B------:R-:W-:Y:S05]  /*04b0*/  CALL.REL.NOINC `($__internal_0_$__cuda_sm20_dblrcp_rn_slowpath_v3) ;  /* 0x00000000000c7944 */ /* 0x000fea0003c00000 */
.L_x_1:
[----:B------:R-:W0:Y:S02]  /*04c0*/  LDC.64 R2, c[0x0][0x388] ;  /* 0x0000e200ff027b82 */ /* 0x000e240000000a00 */
[----:B0-----:R-:W-:Y:S01]  /*04d0*/  STG.E.64 desc[UR4][R2.64], R4 ;  /* 0x0000000402007986 */ /* 0x001fe2000c101b04 */
[----:B------:R-:W-:Y:S05]  /*04e0*/  EXIT ;  /* 0x000000000000794d */ /* 0x000fea0003800000 */
        .weak           $__internal_0_$__cuda_sm20_dblrcp_rn_slowpath_v3
        .type           $__internal_0_$__cuda_sm20_dblrcp_rn_slowpath_v3,@function
        .size           $__internal_0_$__cuda_sm20_dblrcp_rn_slowpath_v3,(.L_x_6 - $__internal_0_$__cuda_sm20_dblrcp_rn_slowpath_v3)
$__internal_0_$__cuda_sm20_dblrcp_rn_slowpath_v3:
[----:B------:R-:W-:-:S14]  /*04f0*/  DSETP.GTU.AND P0, PT, |R8|, +INF , PT ;  /* 0x7ff000000800742a */ /* 0x000fdc0003f0c200 */
[----:B------:R-:W-:Y:S05]  /*0500*/  @P0 BRA `(.L_x_2) ;  /* 0x0000000000800947 */ /* 0x000fea0003800000 */
[----:B------:R-:W-:-:S05]  /*0510*/  LOP3.LUT R4, R9, 0x7fffffff, RZ, 0xc0, !PT ;  /* 0x7fffffff09047812 */ /* 0x000fca00078ec0ff */
[----:B------:R-:W-:-:S05]  /*0520*/  VIADD R2, R4, 0xffffffff ;  /* 0xffffffff04027836 */ /* 0x000fca0000000000 */
[----:B------:R-:W-:-:S13]  /*0530*/  ISETP.GE.U32.AND P0, PT, R2, 0x7fefffff, PT ;  /* 0x7fefffff0200780c */ /* 0x000fda0003f06070 */
[----:B------:R-:W-:Y:S02]  /*0540*/  @P0 LOP3.LUT R3, R9, 0x7ff00000, RZ, 0x3c, !PT ;  /* 0x7ff0000009030812 */ /* 0x000fe400078e3cff */
[----:B------:R-:W-:Y:S01]  /*0550*/  @P0 MOV R2, RZ ;  /* 0x000000ff00020202 */ /* 0x000fe20000000f00 */
[----:B------:R-:W-:Y:S06]  /*0560*/  @P0 BRA `(.L_x_3) ;  /* 0x0000000000700947 */ /* 0x000fec0003800000 */
[----:B------:R-:W-:-:S13]  /*0570*/  ISETP.GE.U32.AND P0, PT, R4, 0x1000001, PT ;  /* 0x010000010400780c */ /* 0x000fda0003f06070 */
[----:B------:R-:W-:Y:S05]  /*0580*/  @!P0 BRA `(.L_x_4) ;  /* 0x0000000000388947 */ /* 0x000fea0003800000 */
[----:B------:R-:W-:Y:S02]  /*0590*/  VIADD R3, R9, 0xc0200000 ;  /* 0xc020000009037836 */ /* 0x000fe40000000000 */
[----:B------:R-:W-:Y:S02]  /*05a0*/  IMAD.MOV.U32 R2, RZ, RZ, R8 ;  /* 0x000000ffff027224 */ /* 0x000fe400078e0008 */
[----:B------:R-:W0:Y:S01]  /*05b0*/  MUFU.RCP64H R5, R3 ;  /* 0x0000000300057308 */ /* 0x000e220000001800 */
[----:B------:R-:W-:-:S06]  /*05c0*/  IMAD.MOV.U32 R4, RZ, RZ, R7 ;  /* 0x000000ffff047224 */ /* 0x000fcc00078e0007 */
[----:B0-----:R-:W-:-:S08]  /*05d0*/  DFMA R6, -R2, R4, 1 ;  /* 0x3ff000000206742b */ /* 0x001fd00000000104 */
[----:B------:R-:W-:-:S08]  /*05e0*/  DFMA R6, R6, R6, R6 ;  /* 0x000000060606722b */ /* 0x000fd00000000006 */
[----:B------:R-:W-:-:S08]  /*05f0*/  DFMA R6, R4, R6, R4 ;  /* 0x000000060406722b */ /* 0x000fd00000000004 */
[----:B------:R-:W-:-:S08]  /*0600*/  DFMA R4, -R2, R6, 1 ;  /* 0x3ff000000204742b */ /* 0x000fd00000000106 */
[----:B------:R-:W-:-:S08]  /*0610*/  DFMA R4, R6, R4, R6 ;  /* 0x000000040604722b */ /* 0x000fd00000000006 */
[----:B------:R-:W-:-:S08]  /*0620*/  DMUL R4, R4, 2.2250738585072013831e-308 ;  /* 0x0010000004047828 */ /* 0x000fd00000000000 */
[----:B------:R-:W-:-:S08]  /*0630*/  DFMA R6, -R8, R4, 1 ;  /* 0x3ff000000806742b */ /* 0x000fd00000000104 */
[----:B------:R-:W-:-:S08]  /*0640*/  DFMA R6, R6, R6, R6 ;  /* 0x000000060606722b */ /* 0x000fd00000000006 */
[----:B------:R-:W-:Y:S01]  /*0650*/  DFMA R2, R4, R6, R4 ;  /* 0x000000060402722b */ /* 0x000fe20000000004 */
[----:B------:R-:W-:Y:S10]  /*0660*/  BRA `(.L_x_3) ;  /* 0x0000000000307947 */ /* 0x000ff40003800000 */
.L_x_4:
[----:B------:R-:W-:Y:S01]  /*0670*/  DMUL R4, R8, 8.11296384146066816958e+31 ;  /* 0x4690000008047828 */ /* 0x000fe20000000000 */
[----:B------:R-:W-:-:S05]  /*0680*/  MOV R2, R7 ;  /* 0x0000000700027202 */ /* 0x000fca0000000f00 */
[----:B------:R-:W0:Y:S02]  /*0690*/  MUFU.RCP64H R3, R5 ;  /* 0x0000000500037308 */ /* 0x000e240000001800 */
[----:B0-----:R-:W-:-:S08]  /*06a0*/  DFMA R6, -R4, R2, 1 ;  /* 0x3ff000000406742b */ /* 0x001fd00000000102 */
[----:B------:R-:W-:-:S08]  /*06b0*/  DFMA R6, R6, R6, R6 ;  /* 0x000000060606722b */ /* 0x000fd00000000006 */
[----:B------:R-:W-:-:S08]  /*06c0*/  DFMA R6, R2, R6, R2 ;  /* 0x000000060206722b */ /* 0x000fd00000000002 */
[----:B------:R-:W-:-:S08]  /*06d0*/  DFMA R2, -R4, R6, 1 ;  /* 0x3ff000000402742b */ /* 0x000fd00000000106 */
[----:B------:R-:W-:-:S08]  /*06e0*/  DFMA R2, R6, R2, R6 ;  /* 0x000000020602722b */ /* 0x000fd00000000006 */
[----:B------:R-:W-:Y:S01]  /*06f0*/  DMUL R2, R2, 8.11296384146066816958e+31 ;  /* 0x4690000002027828 */ /* 0x000fe20000000000 */
[----:B------:R-:W-:Y:S10]  /*0700*/  BRA `(.L_x_3) ;  /* 0x0000000000087947 */ /* 0x000ff40003800000 */
.L_x_2:
[----:B------:R-:W-:Y:S01]  /*0710*/  LOP3.LUT R3, R9, 0x80000, RZ, 0xfc, !PT ;  /* 0x0008000009037812 */ /* 0x000fe200078efcff */
[----:B------:R-:W-:-:S07]  /*0720*/  IMAD.MOV.U32 R2, RZ, RZ, R8 ;  /* 0x000000ffff027224 */ /* 0x000fce00078e0008 */
.L_x_3:
[----:B------:R-:W-:Y:S01]  /*0730*/  IMAD.MOV.U32 R4, RZ, RZ, R2 ;  /* 0x000000ffff047224 */ /* 0x000fe200078e0002 */
[----:B------:R-:W-:Y:S01]  /*0740*/  MOV R2, R0 ;  /* 0x0000000000027202 */ /* 0x000fe20000000f00 */
[----:B------:R-:W-:Y:S02]  /*0750*/  IMAD.MOV.U32 R5, RZ, RZ, R3 ;  /* 0x000000ffff057224 */ /* 0x000fe400078e0003 */
[----:B------:R-:W-:-:S04]  /*0760*/  IMAD.MOV.U32 R3, RZ, RZ, 0x0 ;  /* 0x00000000ff037424 */ /* 0x000fc800078e00ff */
[----:B------:R-:W-:Y:S05]  /*0770*/  RET.REL.NODEC R2 `(_Z8kernel_1dPd) ;  /* 0xfffffff802207950 */ /* 0x000fea0003c3ffff */
.L_x_5:
[----:B------:R-:W-:-:S00]  /*0780*/  BRA `(.L_x_5) ;  /* 0xfffffffc00fc7947 */ /* 0x000fc0000383ffff */
[----:B------:R-:W-:-:S00]  /*0790*/  NOP ;  /* 0x0000000000007918 */ /* 0x000fc00000000000 */
        /* <DEDUP_REMOVED lines=14> */
.L_x_6:


//--------------------- .nv.shared.reserved.0     --------------------------
	.section	.nv.shared.reserved.0,"aw",@nobits
	.weak		__nv_reservedSMEM_offset_0_alias
	.size		__nv_reservedSMEM_offset_0_alias, 0, 64
	.other		__nv_reservedSMEM_offset_0_alias,@"STO_CUDA_RESERVED_SHARED STV_DEFAULT"
__nv_reservedSMEM_offset_0_alias:
	.zero		0
	.zero		64


//--------------------- .nv.constant0._Z8kernel_1dPd --------------------------
	.section	.nv.constant0._Z8kernel_1dPd,"a",@progbits
	.sectionflags	@""
	.align	4
.nv.constant0._Z8kernel_1dPd:
	.zero		912


//--------------------- SYMBOLS --------------------------

	.type		.nv.reservedSmem.offset0,@object
	.size		.nv.reservedSmem.offset0,0x4
